//
// Generated by NVIDIA NVVM Compiler
//
// Compiler Build ID: CL-36424714
// Cuda compilation tools, release 13.0, V13.0.88
// Based on NVVM 20.0.0
//

.version 9.0
.target sm_100
.address_size 64

	// .globl	_Z26CalculatePartialPrefixSumsPKfPfS1_i
// _ZZ26CalculatePartialPrefixSumsPKfPfS1_iE6Shared has been demoted

.visible .entry _Z26CalculatePartialPrefixSumsPKfPfS1_i(
	.param .u64 .ptr .align 1 _Z26CalculatePartialPrefixSumsPKfPfS1_i_param_0,
	.param .u64 .ptr .align 1 _Z26CalculatePartialPrefixSumsPKfPfS1_i_param_1,
	.param .u64 .ptr .align 1 _Z26CalculatePartialPrefixSumsPKfPfS1_i_param_2,
	.param .u32 _Z26CalculatePartialPrefixSumsPKfPfS1_i_param_3
)
{
	.reg .pred 	%p<7>;
	.reg .b32 	%r<18>;
	.reg .b32 	%f<12>;
	.reg .b64 	%rd<9>;
	// demoted variable
	.shared .align 4 .b8 _ZZ26CalculatePartialPrefixSumsPKfPfS1_iE6Shared[1024];
	ld.param.u64 	%rd1, [_Z26CalculatePartialPrefixSumsPKfPfS1_i_param_0];
	ld.param.u64 	%rd2, [_Z26CalculatePartialPrefixSumsPKfPfS1_i_param_1];
	ld.param.u32 	%r8, [_Z26CalculatePartialPrefixSumsPKfPfS1_i_param_3];
	mov.u32 	%r1, %ntid.x;
	mov.u32 	%r9, %ctaid.x;
	mov.u32 	%r2, %tid.x;
	mad.lo.s32 	%r3, %r1, %r9, %r2;
	setp.ge.s32 	%p1, %r3, %r8;
	mov.f32 	%f10, 0f00000000;
	@%p1 bra 	$L__BB0_2;
	cvta.to.global.u64 	%rd3, %rd1;
	mul.wide.s32 	%rd4, %r3, 4;
	add.s64 	%rd5, %rd3, %rd4;
	ld.global.f32 	%f10, [%rd5];
$L__BB0_2:
	shl.b32 	%r10, %r2, 2;
	mov.u32 	%r11, _ZZ26CalculatePartialPrefixSumsPKfPfS1_iE6Shared;
	add.s32 	%r4, %r11, %r10;
	st.shared.f32 	[%r4], %f10;
	bar.sync 	0;
	setp.lt.u32 	%p2, %r1, 2;
	@%p2 bra 	$L__BB0_9;
	shr.u32 	%r5, %r1, 1;
	mov.b32 	%r17, 1;
$L__BB0_4:
	setp.lt.u32 	%p3, %r2, %r17;
	mov.f32 	%f11, 0f00000000;
	@%p3 bra 	$L__BB0_6;
	ld.shared.f32 	%f7, [%r4];
	sub.s32 	%r13, %r2, %r17;
	shl.b32 	%r14, %r13, 2;
	add.s32 	%r16, %r11, %r14;
	ld.shared.f32 	%f8, [%r16];
	add.f32 	%f11, %f7, %f8;
$L__BB0_6:
	setp.lt.u32 	%p4, %r2, %r17;
	bar.sync 	0;
	@%p4 bra 	$L__BB0_8;
	st.shared.f32 	[%r4], %f11;
$L__BB0_8:
	bar.sync 	0;
	shl.b32 	%r17, %r17, 1;
	setp.le.u32 	%p5, %r17, %r5;
	@%p5 bra 	$L__BB0_4;
$L__BB0_9:
	setp.ge.s32 	%p6, %r3, %r8;
	@%p6 bra 	$L__BB0_11;
	ld.shared.f32 	%f9, [%r4];
	cvta.to.global.u64 	%rd6, %rd2;
	mul.wide.s32 	%rd7, %r3, 4;
	add.s64 	%rd8, %rd6, %rd7;
	st.global.f32 	[%rd8], %f9;
$L__BB0_11:
	ret;

}


// ===== COMPILED SASS (sm_100) =====

	.target	sm_100

	.elftype	@"ET_EXEC"


//--------------------- .note.nv.tkinfo           --------------------------
	.section	.note.nv.tkinfo,"",@"SHT_NOTE"
	.sectionflags	@"SHF_NOTE_NV_TKINFO"
	.tkinfo
        /*0018*/ 	.word	0x00000002
        /*0030*/ 	.string	""
        /*0030*/ 	.string	"ptxas"
        /*0030*/ 	.string	"Cuda compilation tools, release 13.0, V13.0.88"
        /*0030*/ 	.string	"Build cuda_13.0.r13.0/compiler.36424714_0"
        /*0030*/ 	.string	"-arch sm_100 -m 64 "



//--------------------- .note.nv.cuinfo           --------------------------
	.section	.note.nv.cuinfo,"",@"SHT_NOTE"
	.sectionflags	@"SHF_NOTE_NV_CUINFO"
        /*0018*/ 	.short	0x0002
        /*001a*/ 	.short	0x0064
        /*001c*/ 	.short	0x0082
	.zero		2


//--------------------- .nv.info                  --------------------------
	.section	.nv.info,"",@"SHT_CUDA_INFO"
	.align	4


	//----- nvinfo : EIATTR_REGCOUNT
	.align		4
        /*0000*/ 	.byte	0x04, 0x2f
        /*0002*/ 	.short	(.L_1 - .L_0)
	.align		4
.L_0:
        /*0004*/ 	.word	index@(_Z26CalculatePartialPrefixSumsPKfPfS1_i)
        /*0008*/ 	.word	0x0000000a


	//----- nvinfo : EIATTR_FRAME_SIZE
	.align		4
.L_1:
        /*000c*/ 	.byte	0x04, 0x11
        /*000e*/ 	.short	(.L_3 - .L_2)
	.align		4
.L_2:
        /*0010*/ 	.word	index@(_Z26CalculatePartialPrefixSumsPKfPfS1_i)
        /*0014*/ 	.word	0x00000000


	//----- nvinfo : EIATTR_MIN_STACK_SIZE
	.align		4
.L_3:
        /*0018*/ 	.byte	0x04, 0x12
        /*001a*/ 	.short	(.L_5 - .L_4)
	.align		4
.L_4:
        /*001c*/ 	.word	index@(_Z26CalculatePartialPrefixSumsPKfPfS1_i)
        /*0020*/ 	.word	0x00000000
.L_5:


//--------------------- .nv.compat                --------------------------
	.section	.nv.compat,"",@"SHT_CUDA_COMPAT_INFO"
	.align	4
        /*0000*/ 	.byte	0x02, 0x09, 0x00, 0x00, 0x02, 0x02, 0x01, 0x00, 0x02, 0x05, 0x05, 0x00, 0x03, 0x07, 0x01, 0x01
        /*0010*/ 	.byte	0x02, 0x03, 0x00, 0x00, 0x02, 0x06, 0x01, 0x00, 0x04, 0x0b, 0x08, 0x00, 0x09, 0x00, 0x00, 0x00
        /*0020*/ 	.byte	0x00, 0x00, 0x00, 0x00


//--------------------- .nv.info._Z26CalculatePartialPrefixSumsPKfPfS1_i --------------------------
	.section	.nv.info._Z26CalculatePartialPrefixSumsPKfPfS1_i,"",@"SHT_CUDA_INFO"
	.sectionflags	@""
	.align	4


	//----- nvinfo : EIATTR_CUDA_API_VERSION
	.align		4
        /*0000*/ 	.byte	0x04, 0x37
        /*0002*/ 	.short	(.L_7 - .L_6)
.L_6:
        /*0004*/ 	.word	0x00000082


	//----- nvinfo : EIATTR_KPARAM_INFO
	.align		4
.L_7:
        /*0008*/ 	.byte	0x04, 0x17
        /*000a*/ 	.short	(.L_9 - .L_8)
.L_8:
        /*000c*/ 	.word	0x00000000
        /*0010*/ 	.short	0x0003
        /*0012*/ 	.short	0x0018
        /*0014*/ 	.byte	0x00, 0xf0, 0x11, 0x00


	//----- nvinfo : EIATTR_KPARAM_INFO
	.align		4
.L_9:
        /*0018*/ 	.byte	0x04, 0x17
        /*001a*/ 	.short	(.L_11 - .L_10)
.L_10:
        /*001c*/ 	.word	0x00000000
        /*0020*/ 	.short	0x0002
        /*0022*/ 	.short	0x0010
        /*0024*/ 	.byte	0x00, 0xf5, 0x21, 0x00


	//----- nvinfo : EIATTR_KPARAM_INFO
	.align		4
.L_11:
        /*0028*/ 	.byte	0x04, 0x17
        /*002a*/ 	.short	(.L_13 - .L_12)
.L_12:
        /*002c*/ 	.word	0x00000000
        /*0030*/ 	.short	0x0001
        /*0032*/ 	.short	0x0008
        /*0034*/ 	.byte	0x00, 0xf5, 0x21, 0x00


	//----- nvinfo : EIATTR_KPARAM_INFO
	.align		4
.L_13:
        /*0038*/ 	.byte	0x04, 0x17
        /*003a*/ 	.short	(.L_15 - .L_14)
.L_14:
        /*003c*/ 	.word	0x00000000
        /*0040*/ 	.short	0x0000
        /*0042*/ 	.short	0x0000
        /*0044*/ 	.byte	0x00, 0xf5, 0x21, 0x00


	//----- nvinfo : EIATTR_SPARSE_MMA_MASK
	.align		4
.L_15:
        /*0048*/ 	.byte	0x03, 0x50
        /*004a*/ 	.short	0x0000


	//----- nvinfo : EIATTR_MAXREG_COUNT
	.align		4
        /*004c*/ 	.byte	0x03, 0x1b
        /*004e*/ 	.short	0x00ff


	//----- nvinfo : EIATTR_NUM_BARRIERS
	.align		4
        /*0050*/ 	.byte	0x02, 0x4c
        /*0052*/ 	.byte	0x01
	.zero		1


	//----- nvinfo : EIATTR_MERCURY_ISA_VERSION
	.align		4
        /*0054*/ 	.byte	0x03, 0x5f
        /*0056*/ 	.short	0x0101


	//----- nvinfo : EIATTR_VRC_CTA_INIT_COUNT
	.align		4
        /*0058*/ 	.byte	0x02, 0x4a
	.zero		1
	.zero		1


	//----- nvinfo : EIATTR_EXIT_INSTR_OFFSETS
	.align		4
        /*005c*/ 	.byte	0x04, 0x1c
        /*005e*/ 	.short	(.L_17 - .L_16)


	//   ....[0]....
.L_16:
        /*0060*/ 	.word	0x00000250


	//   ....[1]....
        /*0064*/ 	.word	0x000002a0


	//----- nvinfo : EIATTR_CBANK_PARAM_SIZE
	.align		4
.L_17:
        /*0068*/ 	.byte	0x03, 0x19
        /*006a*/ 	.short	0x001c


	//----- nvinfo : EIATTR_PARAM_CBANK
	.align		4
        /*006c*/ 	.byte	0x04, 0x0a
        /*006e*/ 	.short	(.L_19 - .L_18)
	.align		4
.L_18:
        /*0070*/ 	.word	index@(.nv.constant0._Z26CalculatePartialPrefixSumsPKfPfS1_i)
        /*0074*/ 	.short	0x0380
        /*0076*/ 	.short	0x001c


	//----- nvinfo : EIATTR_SW_WAR
	.align		4
.L_19:
        /*0078*/ 	.byte	0x04, 0x36
        /*007a*/ 	.short	(.L_21 - .L_20)
.L_20:
        /*007c*/ 	.word	0x00000008
.L_21:


//--------------------- .nv.callgraph             --------------------------
	.section	.nv.callgraph,"",@"SHT_CUDA_CALLGRAPH"
	.align	4
	.sectionentsize	8
	.align		4
        /*0000*/ 	.word	0x00000000
	.align		4
        /*0004*/ 	.word	0xffffffff
	.align		4
        /*0008*/ 	.word	0x00000000
	.align		4
        /*000c*/ 	.word	0xfffffffe
	.align		4
        /*0010*/ 	.word	0x00000000
	.align		4
        /*0014*/ 	.word	0xfffffffd
	.align		4
        /*0018*/ 	.word	0x00000000
	.align		4
        /*001c*/ 	.word	0xfffffffc


//--------------------- .text._Z26CalculatePartialPrefixSumsPKfPfS1_i --------------------------
	.section	.text._Z26CalculatePartialPrefixSumsPKfPfS1_i,"ax",@progbits
	.align	128
        .global         _Z26CalculatePartialPrefixSumsPKfPfS1_i
        .type           _Z26CalculatePartialPrefixSumsPKfPfS1_i,@function
        .size           _Z26CalculatePartialPrefixSumsPKfPfS1_i,(.L_x_3 - _Z26CalculatePartialPrefixSumsPKfPfS1_i)
        .other          _Z26CalculatePartialPrefixSumsPKfPfS1_i,@"STO_CUDA_ENTRY STV_DEFAULT"
_Z26CalculatePartialPrefixSumsPKfPfS1_i:
.text._Z26CalculatePartialPrefixSumsPKfPfS1_i:
[----:B------:R-:W-:Y:S01]  /*0000*/  LDC R1, c[0x0][0x37c] ;  /* 0x0000df00ff017b82 */ /* 0x000fe20000000800 */
[----:B------:R-:W0:Y:S01]  /*0010*/  S2R R5, SR_CTAID.X ;  /* 0x0000000000057919 */ /* 0x000e220000002500 */
[----:B------:R-:W0:Y:S01]  /*0020*/  LDCU UR6, c[0x0][0x360] ;  /* 0x00006c00ff0677ac */ /* 0x000e220008000800 */
[----:B------:R-:W-:Y:S01]  /*0030*/  IMAD.MOV.U32 R0, RZ, RZ, RZ ;  /* 0x000000ffff007224 */ /* 0x000fe200078e00ff */
[----:B------:R-:W0:Y:S01]  /*0040*/  S2R R4, SR_TID.X ;  /* 0x0000000000047919 */ /* 0x000e220000002100 */
[----:B------:R-:W1:Y:S01]  /*0050*/  LDCU UR4, c[0x0][0x398] ;  /* 0x00007300ff0477ac */ /* 0x000e620008000800 */
[----:B------:R-:W2:Y:S01]  /*0060*/  LDCU.64 UR8, c[0x0][0x358] ;  /* 0x00006b00ff0877ac */ /* 0x000ea20008000a00 */
[----:B0-----:R-:W-:-:S05]  /*0070*/  IMAD R5, R5, UR6, R4 ;  /* 0x0000000605057c24 */ /* 0x001fca000f8e0204 */
[----:B-1----:R-:W-:-:S13]  /*0080*/  ISETP.GE.AND P0, PT, R5, UR4, PT ;  /* 0x0000000405007c0c */ /* 0x002fda000bf06270 */
[----:B------:R-:W0:Y:S02]  /*0090*/  @!P0 LDC.64 R2, c[0x0][0x380] ;  /* 0x0000e000ff028b82 */ /* 0x000e240000000a00 */
[----:B0-----:R-:W-:-:S05]  /*00a0*/  @!P0 IMAD.WIDE R2, R5, 0x4, R2 ;  /* 0x0000000405028825 */ /* 0x001fca00078e0202 */
[----:B--2---:R-:W2:Y:S01]  /*00b0*/  @!P0 LDG.E R0, desc[UR8][R2.64] ;  /* 0x0000000802008981 */ /* 0x004ea2000c1e1900 */
[----:B------:R-:W0:Y:S01]  /*00c0*/  S2UR UR5, SR_CgaCtaId ;  /* 0x00000000000579c3 */ /* 0x000e220000008800 */
[----:B------:R-:W-:Y:S01]  /*00d0*/  UMOV UR4, 0x400 ;  /* 0x0000040000047882 */ /* 0x000fe20000000000 */
[----:B------:R-:W-:Y:S02]  /*00e0*/  UISETP.GE.U32.AND UP0, UPT, UR6, 0x2, UPT ;  /* 0x000000020600788c */ /* 0x000fe4000bf06070 */
[----:B0-----:R-:W-:-:S06]  /*00f0*/  ULEA UR4, UR5, UR4, 0x18 ;  /* 0x0000000405047291 */ /* 0x001fcc000f8ec0ff */
[----:B------:R-:W-:-:S05]  /*0100*/  LEA R7, R4, UR4, 0x2 ;  /* 0x0000000404077c11 */ /* 0x000fca000f8e10ff */
[----:B--2---:R0:W-:Y:S01]  /*0110*/  STS [R7], R0 ;  /* 0x0000000007007388 */ /* 0x0041e20000000800 */
[----:B------:R-:W-:Y:S06]  /*0120*/  BAR.SYNC.DEFER_BLOCKING 0x0 ;  /* 0x0000000000007b1d */ /* 0x000fec0000010000 */
[----:B------:R-:W-:Y:S05]  /*0130*/  BRA.U !UP0, `(.L_x_0) ;  /* 0x00000001083c7547 */ /* 0x000fea000b800000 */
[----:B------:R-:W-:-:S03]  /*0140*/  USHF.R.U32.HI UR5, URZ, 0x1, UR6 ;  /* 0x00000001ff057899 */ /* 0x000fc60008011606 */
[----:B------:R-:W-:-:S09]  /*0150*/  UMOV UR6, 0x1 ;  /* 0x0000000100067882 */ /* 0x000fd20000000000 */
.L_x_1:
[----:B------:R-:W-:-:S13]  /*0160*/  ISETP.GE.U32.AND P0, PT, R4, UR6, PT ;  /* 0x0000000604007c0c */ /* 0x000fda000bf06070 */
[----:B01----:R-:W-:Y:S01]  /*0170*/  @P0 IADD3 R0, PT, PT, R4, -UR6, RZ ;  /* 0x8000000604000c10 */ /* 0x003fe2000fffe0ff */
[----:B------:R-:W-:Y:S01]  /*0180*/  @P0 LDS R2, [R7] ;  /* 0x0000000007020984 */ /* 0x000fe20000000800 */
[----:B------:R-:W-:Y:S02]  /*0190*/  USHF.L.U32 UR6, UR6, 0x1, URZ ;  /* 0x0000000106067899 */ /* 0x000fe400080006ff */
[----:B------:R-:W-:Y:S01]  /*01a0*/  @P0 LEA R3, R0, UR4, 0x2 ;  /* 0x0000000400030c11 */ /* 0x000fe2000f8e10ff */
[----:B------:R-:W-:Y:S01]  /*01b0*/  IMAD.MOV.U32 R0, RZ, RZ, RZ ;  /* 0x000000ffff007224 */ /* 0x000fe200078e00ff */
[----:B------:R-:W-:-:S04]  /*01c0*/  UISETP.GT.U32.AND UP0, UPT, UR6, UR5, UPT ;  /* 0x000000050600728c */ /* 0x000fc8000bf04070 */
[----:B------:R-:W0:Y:S02]  /*01d0*/  @P0 LDS R3, [R3] ;  /* 0x0000000003030984 */ /* 0x000e240000000800 */
[----:B0-----:R-:W-:Y:S01]  /*01e0*/  @P0 FADD R0, R2, R3 ;  /* 0x0000000302000221 */ /* 0x001fe20000000000 */
[----:B------:R-:W-:Y:S06]  /*01f0*/  BAR.SYNC.DEFER_BLOCKING 0x0 ;  /* 0x0000000000007b1d */ /* 0x000fec0000010000 */
[----:B------:R1:W-:Y:S02]  /*0200*/  @P0 STS [R7], R0 ;  /* 0x0000000007000388 */ /* 0x0003e40000000800 */
[----:B------:R-:W-:Y:S06]  /*0210*/  BAR.SYNC.DEFER_BLOCKING 0x0 ;  /* 0x0000000000007b1d */ /* 0x000fec0000010000 */
[----:B------:R-:W-:Y:S05]  /*0220*/  BRA.U !UP0, `(.L_x_1) ;  /* 0xfffffffd08cc7547 */ /* 0x000fea000b83ffff */
.L_x_0:
[----:B------:R-:W2:Y:S02]  /*0230*/  LDCU UR4, c[0x0][0x398] ;  /* 0x00007300ff0477ac */ /* 0x000ea40008000800 */
[----:B--2---:R-:W-:-:S13]  /*0240*/  ISETP.GE.AND P0, PT, R5, UR4, PT ;  /* 0x0000000405007c0c */ /* 0x004fda000bf06270 */
[----:B------:R-:W-:Y:S05]  /*0250*/  @P0 EXIT ;  /* 0x000000000000094d */ /* 0x000fea0003800000 */
[----:B01----:R-:W0:Y:S01]  /*0260*/  LDS R7, [R7] ;  /* 0x0000000007077984 */ /* 0x003e220000000800 */
[----:B------:R-:W1:Y:S02]  /*0270*/  LDC.64 R2, c[0x0][0x388] ;  /* 0x0000e200ff027b82 */ /* 0x000e640000000a00 */
[----:B-1----:R-:W-:-:S05]  /*0280*/  IMAD.WIDE R2, R5, 0x4, R2 ;  /* 0x0000000405027825 */ /* 0x002fca00078e0202 */
[----:B0-----:R-:W-:Y:S01]  /*0290*/  STG.E desc[UR8][R2.64], R7 ;  /* 0x0000000702007986 */ /* 0x001fe2000c101908 */
[----:B------:R-:W-:Y:S05]  /*02a0*/  EXIT ;  /* 0x000000000000794d */ /* 0x000fea0003800000 */
.L_x_2:
[----:B------:R-:W-:-:S00]  /*02b0*/  BRA `(.L_x_2) ;  /* 0xfffffffc00fc7947 */ /* 0x000fc0000383ffff */
[----:B------:R-:W-:-:S00]  /*02c0*/  NOP ;  /* 0x0000000000007918 */ /* 0x000fc00000000000 */
        /* <DEDUP_REMOVED lines=11> */
.L_x_3:


//--------------------- .nv.shared._Z26CalculatePartialPrefixSumsPKfPfS1_i --------------------------
	.section	.nv.shared._Z26CalculatePartialPrefixSumsPKfPfS1_i,"aw",@nobits
	.sectionflags	@""
	.align	4
.nv.shared._Z26CalculatePartialPrefixSumsPKfPfS1_i:
	.zero		2048


//--------------------- .nv.shared.reserved.0     --------------------------
	.section	.nv.shared.reserved.0,"aw",@nobits
	.weak		__nv_reservedSMEM_offset_0_alias
	.size		__nv_reservedSMEM_offset_0_alias, 0, 64
	.other		__nv_reservedSMEM_offset_0_alias,@"STO_CUDA_RESERVED_SHARED STV_DEFAULT"
__nv_reservedSMEM_offset_0_alias:
	.zero		0
	.zero		64


//--------------------- .nv.constant0._Z26CalculatePartialPrefixSumsPKfPfS1_i --------------------------
	.section	.nv.constant0._Z26CalculatePartialPrefixSumsPKfPfS1_i,"a",@progbits
	.sectionflags	@""
	.align	4
.nv.constant0._Z26CalculatePartialPrefixSumsPKfPfS1_i:
	.zero		924


//--------------------- SYMBOLS --------------------------

	.type		.nv.reservedSmem.offset0,@object
	.size		.nv.reservedSmem.offset0,0x4
	.type		.nv.reservedSmem.cap,@object
	.size		.nv.reservedSmem.cap,0x4
